	.headerflags	@"EF_CUDA_TEXMODE_UNIFIED EF_CUDA_64BIT_ADDRESS EF_CUDA_ACCELERATORS EF_CUDA_SM90 EF_CUDA_VIRTUAL_SM(EF_CUDA_SM90)"
	.elftype	@"ET_EXEC"


//--------------------- .nv.info                  --------------------------
	.section	.nv.info,"",@"SHT_CUDA_INFO"
	.align	4


	//----- nvinfo : EIATTR_REGCOUNT
	.align		4
        /*0000*/ 	.byte	0x04, 0x2f
        /*0002*/ 	.short	(.L_2 - .L_1)
	.align		4
.L_1:
        /*0004*/ 	.word	index@(triton_poi_fused_exp_mul_tanh_5)
        /*0008*/ 	.word	0x00000012


	//----- nvinfo : EIATTR_MIN_STACK_SIZE
	.align		4
.L_2:
        /*000c*/ 	.byte	0x04, 0x12
        /*000e*/ 	.short	(.L_4 - .L_3)
	.align		4
.L_3:
        /*0010*/ 	.word	index@(triton_poi_fused_exp_mul_tanh_5)
        /*0014*/ 	.word	0x00000000


	//----- nvinfo : EIATTR_FRAME_SIZE
	.align		4
.L_4:
        /*0018*/ 	.byte	0x04, 0x11
        /*001a*/ 	.short	(.L_6 - .L_5)
	.align		4
.L_5:
        /*001c*/ 	.word	index@(triton_poi_fused_exp_mul_tanh_5)
        /*0020*/ 	.word	0x00000000


	//----- nvinfo : EIATTR_MIN_STACK_SIZE
	.align		4
.L_6:
        /*0024*/ 	.byte	0x04, 0x12
        /*0026*/ 	.short	(.L_8 - .L_7)
	.align		4
.L_7:
        /*0028*/ 	.word	index@(triton_poi_fused_exp_mul_tanh_5)
        /*002c*/ 	.word	0x00000000
.L_8:


//--------------------- .nv.info.triton_poi_fused_exp_mul_tanh_5 --------------------------
	.section	.nv.info.triton_poi_fused_exp_mul_tanh_5,"",@"SHT_CUDA_INFO"
	.sectionflags	@""
	.align	4


	//----- nvinfo : EIATTR_CUDA_API_VERSION
	.align		4
        /*0000*/ 	.byte	0x04, 0x37
        /*0002*/ 	.short	(.L_10 - .L_9)
.L_9:
        /*0004*/ 	.word	0x0000007c


	//----- nvinfo : EIATTR_KPARAM_INFO
	.align		4
.L_10:
        /*0008*/ 	.byte	0x04, 0x17
        /*000a*/ 	.short	(.L_12 - .L_11)
.L_11:
        /*000c*/ 	.word	0x00000000
        /*0010*/ 	.short	0x0004
        /*0012*/ 	.short	0x001c
        /*0014*/ 	.byte	0x00, 0xf0, 0x11, 0x00


	//----- nvinfo : EIATTR_KPARAM_INFO
	.align		4
.L_12:
        /*0018*/ 	.byte	0x04, 0x17
        /*001a*/ 	.short	(.L_14 - .L_13)
.L_13:
        /*001c*/ 	.word	0x00000000
        /*0020*/ 	.short	0x0003
        /*0022*/ 	.short	0x0018
        /*0024*/ 	.byte	0x00, 0xf0, 0x11, 0x00


	//----- nvinfo : EIATTR_KPARAM_INFO
	.align		4
.L_14:
        /*0028*/ 	.byte	0x04, 0x17
        /*002a*/ 	.short	(.L_16 - .L_15)
.L_15:
        /*002c*/ 	.word	0x00000000
        /*0030*/ 	.short	0x0002
        /*0032*/ 	.short	0x0010
        /*0034*/ 	.byte	0x00, 0xf4, 0x21, 0x00


	//----- nvinfo : EIATTR_KPARAM_INFO
	.align		4
.L_16:
        /*0038*/ 	.byte	0x04, 0x17
        /*003a*/ 	.short	(.L_18 - .L_17)
.L_17:
        /*003c*/ 	.word	0x00000000
        /*0040*/ 	.short	0x0001
        /*0042*/ 	.short	0x0008
        /*0044*/ 	.byte	0x00, 0xf4, 0x21, 0x00


	//----- nvinfo : EIATTR_KPARAM_INFO
	.align		4
.L_18:
        /*0048*/ 	.byte	0x04, 0x17
        /*004a*/ 	.short	(.L_20 - .L_19)
.L_19:
        /*004c*/ 	.word	0x00000000
        /*0050*/ 	.short	0x0000
        /*0052*/ 	.short	0x0000
        /*0054*/ 	.byte	0x00, 0xf4, 0x21, 0x00


	//----- nvinfo : EIATTR_SPARSE_MMA_MASK
	.align		4
.L_20:
        /*0058*/ 	.byte	0x03, 0x50
        /*005a*/ 	.short	0x0000


	//----- nvinfo : EIATTR_MAXREG_COUNT
	.align		4
        /*005c*/ 	.byte	0x03, 0x1b
        /*005e*/ 	.short	0x00ff


	//----- nvinfo : EIATTR_EXIT_INSTR_OFFSETS
	.align		4
        /*0060*/ 	.byte	0x04, 0x1c
        /*0062*/ 	.short	(.L_22 - .L_21)


	//   ....[0]....
.L_21:
        /*0064*/ 	.word	0x000005e0


	//   ....[1]....
        /*0068*/ 	.word	0x00000640


	//----- nvinfo : EIATTR_REQNTID
	.align		4
.L_22:
        /*006c*/ 	.byte	0x04, 0x10
        /*006e*/ 	.short	(.L_24 - .L_23)
.L_23:
        /*0070*/ 	.word	0x00000020
        /*0074*/ 	.word	0x00000001
        /*0078*/ 	.word	0x00000001


	//----- nvinfo : EIATTR_CRS_STACK_SIZE
	.align		4
.L_24:
        /*007c*/ 	.byte	0x04, 0x1e
        /*007e*/ 	.short	(.L_26 - .L_25)
.L_25:
        /*0080*/ 	.word	0x00000000


	//----- nvinfo : EIATTR_CBANK_PARAM_SIZE
	.align		4
.L_26:
        /*0084*/ 	.byte	0x03, 0x19
        /*0086*/ 	.short	0x0020


	//----- nvinfo : EIATTR_PARAM_CBANK
	.align		4
        /*0088*/ 	.byte	0x04, 0x0a
        /*008a*/ 	.short	(.L_28 - .L_27)
	.align		4
.L_27:
        /*008c*/ 	.word	index@(.nv.constant0.triton_poi_fused_exp_mul_tanh_5)
        /*0090*/ 	.short	0x0210
        /*0092*/ 	.short	0x0020


	//----- nvinfo : EIATTR_SW_WAR
	.align		4
.L_28:
        /*0094*/ 	.byte	0x04, 0x36
        /*0096*/ 	.short	(.L_30 - .L_29)
.L_29:
        /*0098*/ 	.word	0x00000008
.L_30:


//--------------------- .nv.callgraph             --------------------------
	.section	.nv.callgraph,"",@"SHT_CUDA_CALLGRAPH"
	.align	4
	.sectionentsize	8
	.align		4
        /*0000*/ 	.word	0x00000000
	.align		4
        /*0004*/ 	.word	0xffffffff
	.align		4
        /*0008*/ 	.word	0x00000000
	.align		4
        /*000c*/ 	.word	0xfffffffe
	.align		4
        /*0010*/ 	.word	0x00000000
	.align		4
        /*0014*/ 	.word	0xfffffffd
	.align		4
        /*0018*/ 	.word	0x00000000
	.align		4
        /*001c*/ 	.word	0xfffffffc


//--------------------- .nv.constant4             --------------------------
	.section	.nv.constant4,"a",@progbits
	.align	8
	.align		8
.nv.constant4:
        /*0000*/ 	.dword	_$_str


//--------------------- .text.triton_poi_fused_exp_mul_tanh_5 --------------------------
	.section	.text.triton_poi_fused_exp_mul_tanh_5,"ax",@progbits
	.sectionflags	@"SHF_BARRIERS=1"
	.align	128
        .global         triton_poi_fused_exp_mul_tanh_5
        .type           triton_poi_fused_exp_mul_tanh_5,@function
        .size           triton_poi_fused_exp_mul_tanh_5,(.L_x_4 - triton_poi_fused_exp_mul_tanh_5)
        .other          triton_poi_fused_exp_mul_tanh_5,@"STO_CUDA_ENTRY STV_DEFAULT"
triton_poi_fused_exp_mul_tanh_5:
.text.triton_poi_fused_exp_mul_tanh_5:
[----:B------:R-:W0:Y:S01]  /*0000*/  LDC R1, c[0x0][0x28] ;  /* 0x00000a00ff017b82 */ /* 0x000e220000000800 */
[----:B------:R-:W1:Y:S07]  /*0010*/  S2R R4, SR_TID.X ;  /* 0x0000000000047919 */ /* 0x000e6e0000002100 */
[----:B------:R-:W2:Y:S01]  /*0020*/  LDC.64 R6, c[0x0][0x210] ;  /* 0x00008400ff067b82 */ /* 0x000ea20000000a00 */
[----:B------:R-:W-:Y:S01]  /*0030*/  IMAD.MOV.U32 R15, RZ, RZ, RZ ;  /* 0x000000ffff0f7224 */ /* 0x000fe200078e00ff */
[----:B------:R-:W-:Y:S01]  /*0040*/  ULDC.64 UR6, c[0x0][0x208] ;  /* 0x0000820000067ab9 */ /* 0x000fe20000000a00 */
[----:B------:R-:W3:Y:S01]  /*0050*/  S2R R11, SR_CTAID.X ;  /* 0x00000000000b7919 */ /* 0x000ee20000002500 */
[----:B------:R-:W4:Y:S04]  /*0060*/  S2R R5, SR_CTAID.Y ;  /* 0x0000000000057919 */ /* 0x000f280000002600 */
[----:B------:R-:W5:Y:S08]  /*0070*/  S2UR UR5, SR_CgaCtaId ;  /* 0x00000000000579c3 */ /* 0x000f700000008800 */
[----:B------:R-:W5:Y:S01]  /*0080*/  LDC.64 R8, c[0x0][0x218] ;  /* 0x00008600ff087b82 */ /* 0x000f620000000a00 */
[----:B-1----:R-:W-:-:S02]  /*0090*/  SHF.R.U32.HI R0, RZ, 0x2, R4 ;  /* 0x00000002ff007819 */ /* 0x002fc40000011604 */
[----:B------:R-:W-:Y:S02]  /*00a0*/  LOP3.LUT R10, R4, 0x10, RZ, 0xc0, !PT ;  /* 0x00000010040a7812 */ /* 0x000fe400078ec0ff */
[----:B------:R-:W-:Y:S01]  /*00b0*/  SGXT.U32 R0, R0, 0x2 ;  /* 0x000000020000781a */ /* 0x000fe20000000000 */
[----:B---3--:R-:W-:Y:S01]  /*00c0*/  IMAD.SHL.U32 R11, R11, 0x4, RZ ;  /* 0x000000040b0b7824 */ /* 0x008fe200078e00ff */
[----:B------:R-:W-:Y:S01]  /*00d0*/  SHF.R.U32.HI R3, RZ, 0x2, R10 ;  /* 0x00000002ff037819 */ /* 0x000fe2000001160a */
[----:B----4-:R-:W-:-:S03]  /*00e0*/  IMAD.SHL.U32 R5, R5, 0x8, RZ ;  /* 0x0000000805057824 */ /* 0x010fc600078e00ff */
[----:B------:R-:W-:Y:S02]  /*00f0*/  LOP3.LUT R0, R0, R3, RZ, 0xfc, !PT ;  /* 0x0000000300007212 */ /* 0x000fe400078efcff */
[----:B------:R-:W-:Y:S02]  /*0100*/  LOP3.LUT R3, R11, 0x3, R4, 0xf8, !PT ;  /* 0x000000030b037812 */ /* 0x000fe400078ef804 */
[----:B------:R-:W-:Y:S02]  /*0110*/  LOP3.LUT R2, R0, R5, RZ, 0xfc, !PT ;  /* 0x0000000500027212 */ /* 0x000fe400078efcff */
[----:B------:R-:W-:-:S03]  /*0120*/  ISETP.GE.AND P0, PT, R3, 0x4, PT ;  /* 0x000000040300780c */ /* 0x000fc60003f06270 */
[C---:B------:R-:W-:Y:S01]  /*0130*/  IMAD R3, R2.reuse, 0x8, R3 ;  /* 0x0000000802037824 */ /* 0x040fe200078e0203 */
[----:B------:R-:W-:-:S03]  /*0140*/  ISETP.LT.AND P0, PT, R2, 0x8, !P0 ;  /* 0x000000080200780c */ /* 0x000fc60004701270 */
[----:B--2---:R-:W-:-:S10]  /*0150*/  IMAD.WIDE R6, R3, 0x4, R6 ;  /* 0x0000000403067825 */ /* 0x004fd400078e0206 */
[----:B------:R1:W2:Y:S01]  /*0160*/  @P0 LDG.E.EL R15, desc[UR6][R6.64] ;  /* 0x00000006060f0981 */ /* 0x0002a2000c2e1900 */
[----:B------:R-:W-:Y:S01]  /*0170*/  UMOV UR4, 0x400 ;  /* 0x0000040000047882 */ /* 0x000fe20000000000 */
[----:B------:R-:W-:Y:S01]  /*0180*/  LOP3.LUT R5, R5, 0x7, R4, 0xf8, !PT ;  /* 0x0000000705057812 */ /* 0x000fe200078ef804 */
[----:B-----5:R-:W-:Y:S01]  /*0190*/  UPRMT UR4, UR5, 0x654, UR4 ;  /* 0x0000065405047896 */ /* 0x020fe20008000004 */
[----:B------:R-:W-:Y:S02]  /*01a0*/  SHF.R.U32.HI R14, RZ, 0x3, R4 ;  /* 0x00000003ff0e7819 */ /* 0x000fe40000011604 */
[----:B------:R-:W-:Y:S02]  /*01b0*/  LEA.HI R12, R5, R5, RZ, 0x1 ;  /* 0x00000005050c7211 */ /* 0x000fe400078f08ff */
[----:B------:R-:W-:Y:S02]  /*01c0*/  SHF.R.U32.HI R13, RZ, 0x3, R10 ;  /* 0x00000003ff0d7819 */ /* 0x000fe4000001160a */
[----:B-1----:R-:W-:-:S02]  /*01d0*/  SHF.L.U32 R6, R4, 0x3, RZ ;  /* 0x0000000304067819 */ /* 0x002fc400000006ff */
[----:B------:R-:W-:Y:S02]  /*01e0*/  SGXT.U32 R10, R14, 0x1 ;  /* 0x000000010e0a781a */ /* 0x000fe40000000000 */
[----:B------:R-:W-:Y:S02]  /*01f0*/  LOP3.LUT R7, R6, 0x18, RZ, 0xc0, !PT ;  /* 0x0000001806077812 */ /* 0x000fe400078ec0ff */
[C---:B------:R-:W-:Y:S01]  /*0200*/  LOP3.LUT R14, R12.reuse, 0xfffffffe, RZ, 0xc0, !PT ;  /* 0xfffffffe0c0e7812 */ /* 0x040fe200078ec0ff */
[----:B------:R-:W-:Y:S01]  /*0210*/  IMAD.SHL.U32 R12, R12, 0x4, RZ ;  /* 0x000000040c0c7824 */ /* 0x000fe200078e00ff */
[----:B------:R-:W-:Y:S02]  /*0220*/  LOP3.LUT R0, R0, R7, RZ, 0xfc, !PT ;  /* 0x0000000700007212 */ /* 0x000fe400078efcff */
[----:B------:R-:W-:Y:S01]  /*0230*/  LEA.HI R7, R7, UR4, RZ, 0x1f ;  /* 0x0000000407077c11 */ /* 0x000fe2000f8ff8ff */
[----:B------:R-:W-:Y:S01]  /*0240*/  IMAD.IADD R14, R5, 0x1, -R14 ;  /* 0x00000001050e7824 */ /* 0x000fe200078e0a0e */
[----:B------:R-:W-:-:S02]  /*0250*/  LOP3.LUT R11, R11, R10, R13, 0xfe, !PT ;  /* 0x0000000a0b0b7212 */ /* 0x000fc400078efe0d */
[----:B------:R-:W-:Y:S02]  /*0260*/  LEA R0, R0, R7, 0x2 ;  /* 0x0000000700007211 */ /* 0x000fe400078e10ff */
[C---:B------:R-:W-:Y:S01]  /*0270*/  ISETP.GE.AND P1, PT, R11.reuse, 0x4, PT ;  /* 0x000000040b00780c */ /* 0x040fe20003f26270 */
[----:B------:R-:W-:Y:S01]  /*0280*/  IMAD R14, R11, 0x2, R14 ;  /* 0x000000020b0e7824 */ /* 0x000fe200078e020e */
[----:B------:R-:W-:Y:S02]  /*0290*/  LOP3.LUT R11, R12, 0xfffffff8, RZ, 0xc0, !PT ;  /* 0xfffffff80c0b7812 */ /* 0x000fe400078ec0ff */
[----:B------:R-:W-:-:S03]  /*02a0*/  ISETP.LT.AND P1, PT, R5, 0x8, !P1 ;  /* 0x000000080500780c */ /* 0x000fc60004f21270 */
[----:B------:R-:W-:-:S04]  /*02b0*/  IMAD.IADD R11, R14, 0x1, R11 ;  /* 0x000000010e0b7824 */ /* 0x000fc800078e020b */
[----:B0-----:R-:W-:-:S04]  /*02c0*/  IMAD.WIDE R6, R11, 0x4, R8 ;  /* 0x000000040b067825 */ /* 0x001fc800078e0208 */
[----:B------:R-:W-:Y:S01]  /*02d0*/  IMAD.MOV.U32 R9, RZ, RZ, RZ ;  /* 0x000000ffff097224 */ /* 0x000fe200078e00ff */
[----:B--2---:R0:W-:Y:S01]  /*02e0*/  STS [R0], R15 ;  /* 0x0000000f00007388 */ /* 0x0041e20000000800 */
[----:B------:R-:W-:Y:S06]  /*02f0*/  BAR.SYNC.DEFER_BLOCKING 0x0 ;  /* 0x0000000000007b1d */ /* 0x000fec0000010000 */
[----:B------:R-:W2:Y:S01]  /*0300*/  @P1 LDG.E.EL R9, desc[UR6][R6.64] ;  /* 0x0000000606091981 */ /* 0x000ea2000c2e1900 */
[----:B------:R-:W-:Y:S01]  /*0310*/  SHF.R.U32.HI R5, RZ, 0x1, R4 ;  /* 0x00000001ff057819 */ /* 0x000fe20000011604 */
[----:B------:R-:W-:Y:S03]  /*0320*/  BSSY B0, `(.L_x_0) ;  /* 0x000001a000007945 */ /* 0x000fe60003800000 */
[----:B------:R-:W-:-:S02]  /*0330*/  LOP3.LUT R8, R5, 0xc, RZ, 0xc0, !PT ;  /* 0x0000000c05087812 */ /* 0x000fc400078ec0ff */
[----:B------:R-:W-:-:S03]  /*0340*/  LOP3.LUT R5, R4, 0x1f, RZ, 0xc0, !PT ;  /* 0x0000001f04057812 */ /* 0x000fc600078ec0ff */
[----:B------:R-:W-:-:S04]  /*0350*/  VIADD R8, R8, UR4 ;  /* 0x0000000408087c36 */ /* 0x000fc80008000000 */
[----:B------:R-:W-:-:S06]  /*0360*/  IMAD R8, R5, 0x4, R8 ;  /* 0x0000000405087824 */ /* 0x000fcc00078e0208 */
[----:B------:R-:W0:Y:S01]  /*0370*/  LDS R8, [R8] ;  /* 0x0000000008087984 */ /* 0x000e220000000800 */
[----:B--2---:R-:W-:-:S05]  /*0380*/  FADD.FTZ R11, |R9|, -RZ ;  /* 0x800000ff090b7221 */ /* 0x004fca0000010200 */
[----:B------:R-:W-:-:S13]  /*0390*/  FSETP.GE.AND P1, PT, R11, 0.60000002384185791016, PT ;  /* 0x3f19999a0b00780b */ /* 0x000fda0003f26000 */
[----:B0-----:R-:W-:Y:S05]  /*03a0*/  @!P1 BRA `(.L_x_1) ;  /* 0x0000000000289947 */ /* 0x001fea0003800000 */
[C---:B------:R-:W-:Y:S01]  /*03b0*/  FMUL R0, R11.reuse, 2.8853900432586669922 ;  /* 0x4038aa3b0b007820 */ /* 0x040fe20000400000 */
[----:B------:R-:W-:Y:S01]  /*03c0*/  HFMA2.MMA R7, -RZ, RZ, 1.875, 0 ;  /* 0x3f800000ff077435 */ /* 0x000fe200000001ff */
[----:B------:R-:W-:-:S04]  /*03d0*/  FSETP.GE.AND P1, PT, R11, 9.010913848876953125, PT ;  /* 0x41102cb40b00780b */ /* 0x000fc80003f26000 */
[----:B------:R-:W0:Y:S02]  /*03e0*/  MUFU.EX2 R0, R0 ;  /* 0x0000000000007308 */ /* 0x000e240000000800 */
[----:B0-----:R-:W-:-:S06]  /*03f0*/  FADD R6, R0, 1 ;  /* 0x3f80000000067421 */ /* 0x001fcc0000000000 */
[----:B------:R-:W0:Y:S02]  /*0400*/  MUFU.RCP R6, R6 ;  /* 0x0000000600067308 */ /* 0x000e240000001000 */
[----:B0-----:R-:W-:-:S05]  /*0410*/  FFMA.FTZ R7, R6, -2, R7 ;  /* 0xc000000006077823 */ /* 0x001fca0000010007 */
[----:B------:R-:W-:-:S04]  /*0420*/  FSEL R12, R7, 1, !P1 ;  /* 0x3f800000070c7808 */ /* 0x000fc80004800000 */
[----:B------:R-:W-:Y:S01]  /*0430*/  LOP3.LUT R9, R12, 0x80000000, R9, 0xf8, !PT ;  /* 0x800000000c097812 */ /* 0x000fe200078ef809 */
[----:B------:R-:W-:Y:S06]  /*0440*/  BRA `(.L_x_2) ;  /* 0x00000000001c7947 */ /* 0x000fec0003800000 */
.L_x_1:
[----:B------:R-:W-:Y:S02]  /*0450*/  IMAD.MOV.U32 R0, RZ, RZ, 0x3c80f082 ;  /* 0x3c80f082ff007424 */ /* 0x000fe400078e00ff */
[----:B------:R-:W-:-:S04]  /*0460*/  FMUL R7, R9, R9 ;  /* 0x0000000909077220 */ /* 0x000fc80000400000 */
[----:B------:R-:W-:-:S04]  /*0470*/  FFMA.FTZ R0, R7, R0, -0.052303962409496307373 ;  /* 0xbd563cae07007423 */ /* 0x000fc80000010000 */
[----:B------:R-:W-:-:S04]  /*0480*/  FFMA.FTZ R0, R7, R0, 0.1331529766321182251 ;  /* 0x3e08594107007423 */ /* 0x000fc80000010000 */
[----:B------:R-:W-:-:S04]  /*0490*/  FFMA.FTZ R0, R7, R0, -0.33332768082618713379 ;  /* 0xbeaaa9ed07007423 */ /* 0x000fc80000010000 */
[----:B------:R-:W-:-:S04]  /*04a0*/  FFMA.FTZ R0, R7, R0, RZ ;  /* 0x0000000007007223 */ /* 0x000fc800000100ff */
[----:B------:R-:W-:-:S07]  /*04b0*/  FFMA.FTZ R9, R0, R9, R9 ;  /* 0x0000000900097223 */ /* 0x000fce0000010009 */
.L_x_2:
[----:B------:R-:W-:Y:S05]  /*04c0*/  BSYNC B0 ;  /* 0x0000000000007941 */ /* 0x000fea0003800000 */
.L_x_0:
[----:B------:R-:W-:Y:S01]  /*04d0*/  FMUL R9, R9, 1.4426950216293334961 ;  /* 0x3fb8aa3b09097820 */ /* 0x000fe20000400000 */
[----:B------:R-:W-:Y:S01]  /*04e0*/  BAR.SYNC.DEFER_BLOCKING 0x0 ;  /* 0x0000000000007b1d */ /* 0x000fe20000010000 */
[----:B------:R-:W-:Y:S01]  /*04f0*/  IMAD.SHL.U32 R4, R4, 0x4, RZ ;  /* 0x0000000404047824 */ /* 0x000fe200078e00ff */
[----:B------:R-:W-:Y:S02]  /*0500*/  LOP3.LUT R0, R5, 0x1c, RZ, 0xc0, !PT ;  /* 0x0000001c05007812 */ /* 0x000fe400078ec0ff */
[----:B------:R-:W-:Y:S02]  /*0510*/  FSETP.GEU.AND P1, PT, R9, -126, PT ;  /* 0xc2fc00000900780b */ /* 0x000fe40003f2e000 */
[----:B------:R-:W-:Y:S02]  /*0520*/  LOP3.LUT R4, R4, 0x1c, RZ, 0xc0, !PT ;  /* 0x0000001c04047812 */ /* 0x000fe400078ec0ff */
[----:B------:R-:W-:Y:S02]  /*0530*/  IADD3 R0, R0, UR4, RZ ;  /* 0x0000000400007c10 */ /* 0x000fe4000fffe0ff */
[----:B------:R-:W-:Y:S01]  /*0540*/  LOP3.LUT R10, R13, R4, R10, 0xfe, !PT ;  /* 0x000000040d0a7212 */ /* 0x000fe200078efe0a */
[----:B------:R-:W-:-:S02]  /*0550*/  VIADD R11, R4, UR4 ;  /* 0x00000004040b7c36 */ /* 0x000fc40008000000 */
[----:B------:R-:W-:Y:S02]  /*0560*/  IMAD R0, R5, 0x4, R0 ;  /* 0x0000000405007824 */ /* 0x000fe400078e0200 */
[----:B------:R-:W-:Y:S02]  /*0570*/  IMAD R11, R10, 0x4, R11 ;  /* 0x000000040a0b7824 */ /* 0x000fe400078e020b */
[----:B------:R-:W-:-:S04]  /*0580*/  @!P1 FMUL R9, R9, 0.5 ;  /* 0x3f00000009099820 */ /* 0x000fc80000400000 */
[----:B------:R-:W0:Y:S02]  /*0590*/  MUFU.EX2 R7, R9 ;  /* 0x0000000900077308 */ /* 0x000e240000000800 */
[----:B0-----:R-:W-:-:S04]  /*05a0*/  @!P1 FMUL R7, R7, R7 ;  /* 0x0000000707079220 */ /* 0x001fc80000400000 */
[----:B------:R-:W-:-:S05]  /*05b0*/  FMUL R8, R8, R7 ;  /* 0x0000000708087220 */ /* 0x000fca0000400000 */
[----:B------:R0:W-:Y:S01]  /*05c0*/  STS [R11], R8 ;  /* 0x000000080b007388 */ /* 0x0001e20000000800 */
[----:B------:R-:W-:Y:S06]  /*05d0*/  BAR.SYNC.DEFER_BLOCKING 0x0 ;  /* 0x0000000000007b1d */ /* 0x000fec0000010000 */
[----:B0-----:R-:W-:Y:S05]  /*05e0*/  @!P0 EXIT ;  /* 0x000000000000894d */ /* 0x001fea0003800000 */
[----:B------:R-:W0:Y:S01]  /*05f0*/  LDS R7, [R0] ;  /* 0x0000000000077984 */ /* 0x000e220000000800 */
[----:B------:R-:W1:Y:S01]  /*0600*/  LDC.64 R4, c[0x0][0x220] ;  /* 0x00008800ff047b82 */ /* 0x000e620000000a00 */
[----:B------:R-:W-:-:S04]  /*0610*/  IMAD R3, R2, -0x4, R3 ;  /* 0xfffffffc02037824 */ /* 0x000fc800078e0203 */
[----:B-1----:R-:W-:-:S05]  /*0620*/  IMAD.WIDE R2, R3, 0x4, R4 ;  /* 0x0000000403027825 */ /* 0x002fca00078e0204 */
[----:B0-----:R-:W-:Y:S01]  /*0630*/  STG.E desc[UR6][R2.64], R7 ;  /* 0x0000000702007986 */ /* 0x001fe2000c101906 */
[----:B------:R-:W-:Y:S05]  /*0640*/  EXIT ;  /* 0x000000000000794d */ /* 0x000fea0003800000 */
.L_x_3:
[----:B------:R-:W-:-:S00]  /*0650*/  BRA `(.L_x_3) ;  /* 0xfffffffc00fc7947 */ /* 0x000fc0000383ffff */
[----:B------:R-:W-:-:S00]  /*0660*/  NOP ;  /* 0x0000000000007918 */ /* 0x000fc00000000000 */
        /* <DEDUP_REMOVED lines=9> */
.L_x_4:


//--------------------- .nv.global.init           --------------------------
	.section	.nv.global.init,"aw",@progbits
.nv.global.init:
	.type		_$_str,@object
	.size		_$_str,(.L_0 - _$_str)
_$_str:
        /*0000*/ 	.byte	0x5f, 0x5f, 0x43, 0x55, 0x44, 0x41, 0x5f, 0x46, 0x54, 0x5a, 0x00
.L_0:


//--------------------- .nv.shared.triton_poi_fused_exp_mul_tanh_5 --------------------------
	.section	.nv.shared.triton_poi_fused_exp_mul_tanh_5,"aw",@nobits
	.sectionflags	@""
	.align	16
	.zero		1024


//--------------------- .nv.constant0.triton_poi_fused_exp_mul_tanh_5 --------------------------
	.section	.nv.constant0.triton_poi_fused_exp_mul_tanh_5,"a",@progbits
	.sectionflags	@""
	.align	4
.nv.constant0.triton_poi_fused_exp_mul_tanh_5:
	.zero		560
